//
// Generated by NVIDIA NVVM Compiler
//
// Compiler Build ID: CL-36424714
// Cuda compilation tools, release 13.0, V13.0.88
// Based on NVVM 20.0.0
//

.version 9.0
.target sm_100
.address_size 64

	// .globl	_Z3addP7point3DS0_S0_

.visible .entry _Z3addP7point3DS0_S0_(
	.param .u64 .ptr .align 1 _Z3addP7point3DS0_S0__param_0,
	.param .u64 .ptr .align 1 _Z3addP7point3DS0_S0__param_1,
	.param .u64 .ptr .align 1 _Z3addP7point3DS0_S0__param_2
)
{
	.reg .pred 	%p<10>;
	.reg .b32 	%r<9>;
	.reg .b64 	%rd<14>;
	.reg .b64 	%fd<98>;

	ld.param.u64 	%rd6, [_Z3addP7point3DS0_S0__param_0];
	ld.param.u64 	%rd7, [_Z3addP7point3DS0_S0__param_1];
	ld.param.u64 	%rd8, [_Z3addP7point3DS0_S0__param_2];
	cvta.to.global.u64 	%rd9, %rd8;
	cvta.to.global.u64 	%rd10, %rd7;
	cvta.to.global.u64 	%rd11, %rd6;
	mov.u32 	%r4, %tid.x;
	mov.u32 	%r5, %ctaid.x;
	mov.u32 	%r6, %ntid.x;
	mad.lo.s32 	%r7, %r5, %r6, %r4;
	mul.wide.s32 	%rd12, %r7, 24;
	add.s64 	%rd1, %rd11, %rd12;
	add.s64 	%rd2, %rd9, %rd12;
	add.s64 	%rd13, %rd10, 48;
	mov.f64 	%fd92, 0d0000000000000000;
	mov.b32 	%r8, 0;
$L__BB0_1:
	ld.global.f64 	%fd91, [%rd1];
	ld.global.f64 	%fd36, [%rd13+-48];
	sub.f64 	%fd37, %fd91, %fd36;
	ld.global.f64 	%fd90, [%rd1+8];
	ld.global.f64 	%fd38, [%rd13+-40];
	sub.f64 	%fd39, %fd90, %fd38;
	ld.global.f64 	%fd89, [%rd1+16];
	ld.global.f64 	%fd40, [%rd13+-32];
	sub.f64 	%fd41, %fd89, %fd40;
	mul.f64 	%fd42, %fd39, %fd39;
	fma.rn.f64 	%fd43, %fd37, %fd37, %fd42;
	fma.rn.f64 	%fd44, %fd41, %fd41, %fd43;
	sqrt.rn.f64 	%fd5, %fd44;
	setp.gtu.f64 	%p1, %fd5, 0d3FF0000000000000;
	@%p1 bra 	$L__BB0_4;
	mul.f64 	%fd45, %fd5, %fd5;
	mov.f64 	%fd46, 0d3FF0000000000000;
	sub.f64 	%fd47, %fd46, %fd45;
	fma.rn.f64 	%fd92, %fd47, %fd47, %fd92;
	setp.leu.f64 	%p2, %fd92, 0d3FC999999999999A;
	@%p2 bra 	$L__BB0_4;
	st.global.f64 	[%rd2], %fd91;
	st.global.f64 	[%rd2+8], %fd90;
	st.global.f64 	[%rd2+16], %fd89;
	ld.global.f64 	%fd91, [%rd1];
	ld.global.f64 	%fd90, [%rd1+8];
	ld.global.f64 	%fd89, [%rd1+16];
$L__BB0_4:
	ld.global.f64 	%fd48, [%rd13+-24];
	sub.f64 	%fd49, %fd91, %fd48;
	ld.global.f64 	%fd50, [%rd13+-16];
	sub.f64 	%fd51, %fd90, %fd50;
	ld.global.f64 	%fd52, [%rd13+-8];
	sub.f64 	%fd53, %fd89, %fd52;
	mul.f64 	%fd54, %fd51, %fd51;
	fma.rn.f64 	%fd55, %fd49, %fd49, %fd54;
	fma.rn.f64 	%fd56, %fd53, %fd53, %fd55;
	sqrt.rn.f64 	%fd14, %fd56;
	setp.gtu.f64 	%p3, %fd14, 0d3FF0000000000000;
	@%p3 bra 	$L__BB0_7;
	mul.f64 	%fd57, %fd14, %fd14;
	mov.f64 	%fd58, 0d3FF0000000000000;
	sub.f64 	%fd59, %fd58, %fd57;
	fma.rn.f64 	%fd92, %fd59, %fd59, %fd92;
	setp.leu.f64 	%p4, %fd92, 0d3FC999999999999A;
	@%p4 bra 	$L__BB0_7;
	st.global.f64 	[%rd2], %fd91;
	st.global.f64 	[%rd2+8], %fd90;
	st.global.f64 	[%rd2+16], %fd89;
	ld.global.f64 	%fd91, [%rd1];
	ld.global.f64 	%fd90, [%rd1+8];
	ld.global.f64 	%fd89, [%rd1+16];
$L__BB0_7:
	ld.global.f64 	%fd60, [%rd13];
	sub.f64 	%fd61, %fd91, %fd60;
	ld.global.f64 	%fd62, [%rd13+8];
	sub.f64 	%fd63, %fd90, %fd62;
	ld.global.f64 	%fd64, [%rd13+16];
	sub.f64 	%fd65, %fd89, %fd64;
	mul.f64 	%fd66, %fd63, %fd63;
	fma.rn.f64 	%fd67, %fd61, %fd61, %fd66;
	fma.rn.f64 	%fd68, %fd65, %fd65, %fd67;
	sqrt.rn.f64 	%fd23, %fd68;
	setp.gtu.f64 	%p5, %fd23, 0d3FF0000000000000;
	@%p5 bra 	$L__BB0_10;
	mul.f64 	%fd69, %fd23, %fd23;
	mov.f64 	%fd70, 0d3FF0000000000000;
	sub.f64 	%fd71, %fd70, %fd69;
	fma.rn.f64 	%fd92, %fd71, %fd71, %fd92;
	setp.leu.f64 	%p6, %fd92, 0d3FC999999999999A;
	@%p6 bra 	$L__BB0_10;
	st.global.f64 	[%rd2], %fd91;
	st.global.f64 	[%rd2+8], %fd90;
	st.global.f64 	[%rd2+16], %fd89;
	ld.global.f64 	%fd91, [%rd1];
	ld.global.f64 	%fd90, [%rd1+8];
	ld.global.f64 	%fd89, [%rd1+16];
$L__BB0_10:
	ld.global.f64 	%fd72, [%rd13+24];
	sub.f64 	%fd73, %fd91, %fd72;
	ld.global.f64 	%fd74, [%rd13+32];
	sub.f64 	%fd75, %fd90, %fd74;
	ld.global.f64 	%fd76, [%rd13+40];
	sub.f64 	%fd77, %fd89, %fd76;
	mul.f64 	%fd78, %fd75, %fd75;
	fma.rn.f64 	%fd79, %fd73, %fd73, %fd78;
	fma.rn.f64 	%fd80, %fd77, %fd77, %fd79;
	sqrt.rn.f64 	%fd32, %fd80;
	setp.gtu.f64 	%p7, %fd32, 0d3FF0000000000000;
	@%p7 bra 	$L__BB0_13;
	mul.f64 	%fd81, %fd32, %fd32;
	mov.f64 	%fd82, 0d3FF0000000000000;
	sub.f64 	%fd83, %fd82, %fd81;
	fma.rn.f64 	%fd92, %fd83, %fd83, %fd92;
	setp.leu.f64 	%p8, %fd92, 0d3FC999999999999A;
	@%p8 bra 	$L__BB0_13;
	st.global.f64 	[%rd2], %fd91;
	st.global.f64 	[%rd2+8], %fd90;
	st.global.f64 	[%rd2+16], %fd89;
$L__BB0_13:
	add.s32 	%r8, %r8, 4;
	add.s64 	%rd13, %rd13, 96;
	setp.ne.s32 	%p9, %r8, 1000;
	@%p9 bra 	$L__BB0_1;
	ret;

}


// ===== COMPILED SASS (sm_100) =====

	.target	sm_100

	.elftype	@"ET_EXEC"


//--------------------- .note.nv.tkinfo           --------------------------
	.section	.note.nv.tkinfo,"",@"SHT_NOTE"
	.sectionflags	@"SHF_NOTE_NV_TKINFO"
	.tkinfo
        /*0018*/ 	.word	0x00000002
        /*0030*/ 	.string	""
        /*0030*/ 	.string	"ptxas"
        /*0030*/ 	.string	"Cuda compilation tools, release 13.0, V13.0.88"
        /*0030*/ 	.string	"Build cuda_13.0.r13.0/compiler.36424714_0"
        /*0030*/ 	.string	"-arch sm_100 -m 64 "



//--------------------- .note.nv.cuinfo           --------------------------
	.section	.note.nv.cuinfo,"",@"SHT_NOTE"
	.sectionflags	@"SHF_NOTE_NV_CUINFO"
        /*0018*/ 	.short	0x0002
        /*001a*/ 	.short	0x0064
        /*001c*/ 	.short	0x0082
	.zero		2


//--------------------- .nv.info                  --------------------------
	.section	.nv.info,"",@"SHT_CUDA_INFO"
	.align	4


	//----- nvinfo : EIATTR_REGCOUNT
	.align		4
        /*0000*/ 	.byte	0x04, 0x2f
        /*0002*/ 	.short	(.L_1 - .L_0)
	.align		4
.L_0:
        /*0004*/ 	.word	index@(_Z3addP7point3DS0_S0_)
        /*0008*/ 	.word	0x00000020


	//----- nvinfo : EIATTR_FRAME_SIZE
	.align		4
.L_1:
        /*000c*/ 	.byte	0x04, 0x11
        /*000e*/ 	.short	(.L_3 - .L_2)
	.align		4
.L_2:
        /*0010*/ 	.word	index@($__internal_0_$__cuda_sm20_dsqrt_rn_f64_mediumpath_v1)
        /*0014*/ 	.word	0x00000000


	//----- nvinfo : EIATTR_FRAME_SIZE
	.align		4
.L_3:
        /*0018*/ 	.byte	0x04, 0x11
        /*001a*/ 	.short	(.L_5 - .L_4)
	.align		4
.L_4:
        /*001c*/ 	.word	index@(_Z3addP7point3DS0_S0_)
        /*0020*/ 	.word	0x00000000


	//----- nvinfo : EIATTR_MIN_STACK_SIZE
	.align		4
.L_5:
        /*0024*/ 	.byte	0x04, 0x12
        /*0026*/ 	.short	(.L_7 - .L_6)
	.align		4
.L_6:
        /*0028*/ 	.word	index@(_Z3addP7point3DS0_S0_)
        /*002c*/ 	.word	0x00000000
.L_7:


//--------------------- .nv.compat                --------------------------
	.section	.nv.compat,"",@"SHT_CUDA_COMPAT_INFO"
	.align	4
        /*0000*/ 	.byte	0x02, 0x09, 0x00, 0x00, 0x02, 0x02, 0x01, 0x00, 0x02, 0x05, 0x05, 0x00, 0x03, 0x07, 0x01, 0x01
        /*0010*/ 	.byte	0x02, 0x03, 0x00, 0x00, 0x02, 0x06, 0x01, 0x00, 0x04, 0x0b, 0x08, 0x00, 0x01, 0x00, 0x00, 0x00
        /*0020*/ 	.byte	0x00, 0x00, 0x00, 0x00


//--------------------- .nv.info._Z3addP7point3DS0_S0_ --------------------------
	.section	.nv.info._Z3addP7point3DS0_S0_,"",@"SHT_CUDA_INFO"
	.sectionflags	@""
	.align	4


	//----- nvinfo : EIATTR_CUDA_API_VERSION
	.align		4
        /*0000*/ 	.byte	0x04, 0x37
        /*0002*/ 	.short	(.L_9 - .L_8)
.L_8:
        /*0004*/ 	.word	0x00000082


	//----- nvinfo : EIATTR_KPARAM_INFO
	.align		4
.L_9:
        /*0008*/ 	.byte	0x04, 0x17
        /*000a*/ 	.short	(.L_11 - .L_10)
.L_10:
        /*000c*/ 	.word	0x00000000
        /*0010*/ 	.short	0x0002
        /*0012*/ 	.short	0x0010
        /*0014*/ 	.byte	0x00, 0xf5, 0x21, 0x00


	//----- nvinfo : EIATTR_KPARAM_INFO
	.align		4
.L_11:
        /*0018*/ 	.byte	0x04, 0x17
        /*001a*/ 	.short	(.L_13 - .L_12)
.L_12:
        /*001c*/ 	.word	0x00000000
        /*0020*/ 	.short	0x0001
        /*0022*/ 	.short	0x0008
        /*0024*/ 	.byte	0x00, 0xf5, 0x21, 0x00


	//----- nvinfo : EIATTR_KPARAM_INFO
	.align		4
.L_13:
        /*0028*/ 	.byte	0x04, 0x17
        /*002a*/ 	.short	(.L_15 - .L_14)
.L_14:
        /*002c*/ 	.word	0x00000000
        /*0030*/ 	.short	0x0000
        /*0032*/ 	.short	0x0000
        /*0034*/ 	.byte	0x00, 0xf5, 0x21, 0x00


	//----- nvinfo : EIATTR_SPARSE_MMA_MASK
	.align		4
.L_15:
        /*0038*/ 	.byte	0x03, 0x50
        /*003a*/ 	.short	0x0000


	//----- nvinfo : EIATTR_MAXREG_COUNT
	.align		4
        /*003c*/ 	.byte	0x03, 0x1b
        /*003e*/ 	.short	0x00ff


	//----- nvinfo : EIATTR_MERCURY_ISA_VERSION
	.align		4
        /*0040*/ 	.byte	0x03, 0x5f
        /*0042*/ 	.short	0x0101


	//----- nvinfo : EIATTR_VRC_CTA_INIT_COUNT
	.align		4
        /*0044*/ 	.byte	0x02, 0x4a
	.zero		1
	.zero		1


	//----- nvinfo : EIATTR_EXIT_INSTR_OFFSETS
	.align		4
        /*0048*/ 	.byte	0x04, 0x1c
        /*004a*/ 	.short	(.L_17 - .L_16)


	//   ....[0]....
.L_16:
        /*004c*/ 	.word	0x00000dd0


	//----- nvinfo : EIATTR_CRS_STACK_SIZE
	.align		4
.L_17:
        /*0050*/ 	.byte	0x04, 0x1e
        /*0052*/ 	.short	(.L_19 - .L_18)
.L_18:
        /*0054*/ 	.word	0x00000000


	//----- nvinfo : EIATTR_CBANK_PARAM_SIZE
	.align		4
.L_19:
        /*0058*/ 	.byte	0x03, 0x19
        /*005a*/ 	.short	0x0018


	//----- nvinfo : EIATTR_PARAM_CBANK
	.align		4
        /*005c*/ 	.byte	0x04, 0x0a
        /*005e*/ 	.short	(.L_21 - .L_20)
	.align		4
.L_20:
        /*0060*/ 	.word	index@(.nv.constant0._Z3addP7point3DS0_S0_)
        /*0064*/ 	.short	0x0380
        /*0066*/ 	.short	0x0018


	//----- nvinfo : EIATTR_SW_WAR
	.align		4
.L_21:
        /*0068*/ 	.byte	0x04, 0x36
        /*006a*/ 	.short	(.L_23 - .L_22)
.L_22:
        /*006c*/ 	.word	0x00000008
.L_23:


//--------------------- .nv.callgraph             --------------------------
	.section	.nv.callgraph,"",@"SHT_CUDA_CALLGRAPH"
	.align	4
	.sectionentsize	8
	.align		4
        /*0000*/ 	.word	0x00000000
	.align		4
        /*0004*/ 	.word	0xffffffff
	.align		4
        /*0008*/ 	.word	0x00000000
	.align		4
        /*000c*/ 	.word	0xfffffffe
	.align		4
        /*0010*/ 	.word	0x00000000
	.align		4
        /*0014*/ 	.word	0xfffffffd
	.align		4
        /*0018*/ 	.word	0x00000000
	.align		4
        /*001c*/ 	.word	0xfffffffc


//--------------------- .text._Z3addP7point3DS0_S0_ --------------------------
	.section	.text._Z3addP7point3DS0_S0_,"ax",@progbits
	.align	128
        .global         _Z3addP7point3DS0_S0_
        .type           _Z3addP7point3DS0_S0_,@function
        .size           _Z3addP7point3DS0_S0_,(.L_x_22 - _Z3addP7point3DS0_S0_)
        .other          _Z3addP7point3DS0_S0_,@"STO_CUDA_ENTRY STV_DEFAULT"
_Z3addP7point3DS0_S0_:
.text._Z3addP7point3DS0_S0_:
[----:B------:R-:W-:Y:S01]  /*0000*/  LDC R1, c[0x0][0x37c] ;  /* 0x0000df00ff017b82 */ /* 0x000fe20000000800 */
[----:B------:R-:W0:Y:S07]  /*0010*/  S2R R3, SR_TID.X ;  /* 0x0000000000037919 */ /* 0x000e2e0000002100 */
[----:B------:R-:W0:Y:S01]  /*0020*/  S2UR UR8, SR_CTAID.X ;  /* 0x00000000000879c3 */ /* 0x000e220000002500 */
[----:B------:R-:W1:Y:S01]  /*0030*/  LDCU.64 UR4, c[0x0][0x388] ;  /* 0x00007100ff0477ac */ /* 0x000e620008000a00 */
[----:B------:R-:W-:Y:S01]  /*0040*/  CS2R R14, SRZ ;  /* 0x00000000000e7805 */ /* 0x000fe2000001ff00 */
[----:B------:R-:W2:Y:S05]  /*0050*/  LDCU.64 UR6, c[0x0][0x358] ;  /* 0x00006b00ff0677ac */ /* 0x000eaa0008000a00 */
[----:B------:R-:W0:Y:S08]  /*0060*/  LDC R0, c[0x0][0x360] ;  /* 0x0000d800ff007b82 */ /* 0x000e300000000800 */
[----:B------:R-:W3:Y:S01]  /*0070*/  LDC.64 R18, c[0x0][0x380] ;  /* 0x0000e000ff127b82 */ /* 0x000ee20000000a00 */
[----:B-1----:R-:W-:-:S04]  /*0080*/  UIADD3 UR4, UP0, UPT, UR4, 0x30, URZ ;  /* 0x0000003004047890 */ /* 0x002fc8000ff1e0ff */
[----:B------:R-:W-:-:S03]  /*0090*/  UIADD3.X UR5, UPT, UPT, URZ, UR5, URZ, UP0, !UPT ;  /* 0x00000005ff057290 */ /* 0x000fc600087fe4ff */
[----:B------:R-:W1:Y:S01]  /*00a0*/  LDC.64 R16, c[0x0][0x390] ;  /* 0x0000e400ff107b82 */ /* 0x000e620000000a00 */
[----:B------:R-:W-:Y:S01]  /*00b0*/  IMAD.U32 R12, RZ, RZ, UR4 ;  /* 0x00000004ff0c7e24 */ /* 0x000fe2000f8e00ff */
[----:B------:R-:W-:Y:S01]  /*00c0*/  UMOV UR4, URZ ;  /* 0x000000ff00047c82 */ /* 0x000fe20008000000 */
[----:B------:R-:W-:Y:S02]  /*00d0*/  IMAD.U32 R13, RZ, RZ, UR5 ;  /* 0x00000005ff0d7e24 */ /* 0x000fe4000f8e00ff */
[----:B0-----:R-:W-:-:S04]  /*00e0*/  IMAD R3, R0, UR8, R3 ;  /* 0x0000000800037c24 */ /* 0x001fc8000f8e0203 */
[----:B---3--:R-:W-:-:S04]  /*00f0*/  IMAD.WIDE R18, R3, 0x18, R18 ;  /* 0x0000001803127825 */ /* 0x008fc800078e0212 */
[----:B-12---:R-:W-:-:S07]  /*0100*/  IMAD.WIDE R16, R3, 0x18, R16 ;  /* 0x0000001803107825 */ /* 0x006fce00078e0210 */
.L_x_16:
[----:B--2---:R-:W2:Y:S04]  /*0110*/  LDG.E.64 R10, desc[UR6][R18.64+0x8] ;  /* 0x00000806120a7981 */ /* 0x004ea8000c1e1b00 */
[----:B------:R-:W2:Y:S04]  /*0120*/  LDG.E.64 R4, desc[UR6][R12.64+-0x28] ;  /* 0xffffd8060c047981 */ /* 0x000ea8000c1e1b00 */
[----:B------:R-:W3:Y:S04]  /*0130*/  LDG.E.64 R8, desc[UR6][R18.64] ;  /* 0x0000000612087981 */ /* 0x000ee8000c1e1b00 */
[----:B------:R-:W3:Y:S04]  /*0140*/  LDG.E.64 R2, desc[UR6][R12.64+-0x30] ;  /* 0xffffd0060c027981 */ /* 0x000ee8000c1e1b00 */
[----:B------:R-:W4:Y:S04]  /*0150*/  LDG.E.64 R6, desc[UR6][R18.64+0x10] ;  /* 0x0000100612067981 */ /* 0x000f28000c1e1b00 */
[----:B------:R-:W4:Y:S01]  /*0160*/  LDG.E.64 R20, desc[UR6][R12.64+-0x20] ;  /* 0xffffe0060c147981 */ /* 0x000f22000c1e1b00 */
[----:B------:R-:W-:Y:S01]  /*0170*/  UIADD3 UR4, UPT, UPT, UR4, 0x4, URZ ;  /* 0x0000000404047890 */ /* 0x000fe2000fffe0ff */
[----:B------:R-:W-:Y:S03]  /*0180*/  BSSY.RECONVERGENT B0, `(.L_x_0) ;  /* 0x000001f000007945 */ /* 0x000fe60003800200 */
[----:B------:R-:W-:Y:S01]  /*0190*/  UISETP.NE.AND UP0, UPT, UR4, 0x3e8, UPT ;  /* 0x000003e80400788c */ /* 0x000fe2000bf05270 */
[----:B--2---:R-:W-:-:S02]  /*01a0*/  DADD R4, R10, -R4 ;  /* 0x000000000a047229 */ /* 0x004fc40000000804 */
[----:B---3--:R-:W-:-:S06]  /*01b0*/  DADD R2, R8, -R2 ;  /* 0x0000000008027229 */ /* 0x008fcc0000000802 */
[----:B------:R-:W-:Y:S02]  /*01c0*/  DMUL R4, R4, R4 ;  /* 0x0000000404047228 */ /* 0x000fe40000000000 */
[----:B----4-:R-:W-:-:S06]  /*01d0*/  DADD R20, R6, -R20 ;  /* 0x0000000006147229 */ /* 0x010fcc0000000814 */
[----:B------:R-:W-:-:S08]  /*01e0*/  DFMA R4, R2, R2, R4 ;  /* 0x000000020204722b */ /* 0x000fd00000000004 */
[----:B------:R-:W-:Y:S01]  /*01f0*/  DFMA R26, R20, R20, R4 ;  /* 0x00000014141a722b */ /* 0x000fe20000000004 */
[----:B------:R-:W-:Y:S02]  /*0200*/  IMAD.MOV.U32 R20, RZ, RZ, 0x0 ;  /* 0x00000000ff147424 */ /* 0x000fe400078e00ff */
[----:B------:R-:W-:-:S03]  /*0210*/  IMAD.MOV.U32 R21, RZ, RZ, 0x3fd80000 ;  /* 0x3fd80000ff157424 */ /* 0x000fc600078e00ff */
[----:B0-----:R-:W0:Y:S04]  /*0220*/  MUFU.RSQ64H R5, R27 ;  /* 0x0000001b00057308 */ /* 0x001e280000001c00 */
[----:B------:R-:W-:-:S04]  /*0230*/  IADD3 R4, PT, PT, R27, -0x3500000, RZ ;  /* 0xfcb000001b047810 */ /* 0x000fc80007ffe0ff */
[----:B------:R-:W-:Y:S02]  /*0240*/  ISETP.GE.U32.AND P0, PT, R4, 0x7ca00000, PT ;  /* 0x7ca000000400780c */ /* 0x000fe40003f06070 */
[----:B0-----:R-:W-:-:S08]  /*0250*/  DMUL R2, R4, R4 ;  /* 0x0000000404027228 */ /* 0x001fd00000000000 */
[----:B------:R-:W-:-:S08]  /*0260*/  DFMA R2, R26, -R2, 1 ;  /* 0x3ff000001a02742b */ /* 0x000fd00000000802 */
[----:B------:R-:W-:Y:S02]  /*0270*/  DFMA R20, R2, R20, 0.5 ;  /* 0x3fe000000214742b */ /* 0x000fe40000000014 */
[----:B------:R-:W-:-:S08]  /*0280*/  DMUL R2, R4, R2 ;  /* 0x0000000204027228 */ /* 0x000fd00000000000 */
[----:B------:R-:W-:-:S08]  /*0290*/  DFMA R28, R20, R2, R4 ;  /* 0x00000002141c722b */ /* 0x000fd00000000004 */
[----:B------:R-:W-:Y:S02]  /*02a0*/  DMUL R20, R26, R28 ;  /* 0x0000001c1a147228 */ /* 0x000fe40000000000 */
[----:B------:R-:W-:Y:S01]  /*02b0*/  IADD3 R23, PT, PT, R29, -0x100000, RZ ;  /* 0xfff000001d177810 */ /* 0x000fe20007ffe0ff */
[----:B------:R-:W-:-:S05]  /*02c0*/  IMAD.MOV.U32 R22, RZ, RZ, R28 ;  /* 0x000000ffff167224 */ /* 0x000fca00078e001c */
[----:B------:R-:W-:-:S08]  /*02d0*/  DFMA R2, R20, -R20, R26 ;  /* 0x800000141402722b */ /* 0x000fd0000000001a */
[----:B------:R-:W-:Y:S01]  /*02e0*/  DFMA R24, R2, R22, R20 ;  /* 0x000000160218722b */ /* 0x000fe20000000014 */
[----:B-1----:R-:W-:Y:S10]  /*02f0*/  @!P0 BRA `(.L_x_1) ;  /* 0x00000000001c8947 */ /* 0x002ff40003800000 */
[----:B------:R-:W-:Y:S01]  /*0300*/  IMAD.MOV.U32 R0, RZ, RZ, R20 ;  /* 0x000000ffff007224 */ /* 0x000fe200078e0014 */
[----:B------:R-:W-:Y:S01]  /*0310*/  MOV R22, R26 ;  /* 0x0000001a00167202 */ /* 0x000fe20000000f00 */
[----:B------:R-:W-:Y:S01]  /*0320*/  IMAD.MOV.U32 R24, RZ, RZ, R28 ;  /* 0x000000ffff187224 */ /* 0x000fe200078e001c */
[----:B------:R-:W-:Y:S01]  /*0330*/  MOV R25, R23 ;  /* 0x0000001700197202 */ /* 0x000fe20000000f00 */
[----:B------:R-:W-:Y:S01]  /*0340*/  IMAD.MOV.U32 R5, RZ, RZ, R27 ;  /* 0x000000ffff057224 */ /* 0x000fe200078e001b */
[----:B------:R-:W-:-:S07]  /*0350*/  MOV R20, 0x370 ;  /* 0x0000037000147802 */ /* 0x000fce0000000f00 */
[----:B------:R-:W-:Y:S05]  /*0360*/  CALL.REL.NOINC `($__internal_0_$__cuda_sm20_dsqrt_rn_f64_mediumpath_v1) ;  /* 0x00000008009c7944 */ /* 0x000fea0003c00000 */
.L_x_1:
[----:B------:R-:W-:Y:S05]  /*0370*/  BSYNC.RECONVERGENT B0 ;  /* 0x0000000000007941 */ /* 0x000fea0003800200 */
.L_x_0:
[----:B------:R-:W-:Y:S01]  /*0380*/  DSETP.GTU.AND P0, PT, R24, 1, PT ;  /* 0x3ff000001800742a */ /* 0x000fe20003f0c000 */
[----:B------:R-:W-:-:S13]  /*0390*/  BSSY.RECONVERGENT B0, `(.L_x_2) ;  /* 0x000000e000007945 */ /* 0x000fda0003800200 */
[----:B------:R-:W-:Y:S05]  /*03a0*/  @P0 BRA `(.L_x_3) ;  /* 0x0000000000300947 */ /* 0x000fea0003800000 */
[----:B------:R-:W-:Y:S01]  /*03b0*/  DFMA R24, -R24, R24, 1 ;  /* 0x3ff000001818742b */ /* 0x000fe20000000118 */
[----:B------:R-:W-:Y:S01]  /*03c0*/  UMOV UR8, 0x9999999a ;  /* 0x9999999a00087882 */ /* 0x000fe20000000000 */
[----:B------:R-:W-:-:S06]  /*03d0*/  UMOV UR9, 0x3fc99999 ;  /* 0x3fc9999900097882 */ /* 0x000fcc0000000000 */
[----:B------:R-:W-:-:S08]  /*03e0*/  DFMA R14, R24, R24, R14 ;  /* 0x00000018180e722b */ /* 0x000fd0000000000e */
[----:B------:R-:W-:-:S14]  /*03f0*/  DSETP.GT.AND P0, PT, R14, UR8, PT ;  /* 0x000000080e007e2a */ /* 0x000fdc000bf04000 */
[----:B------:R-:W-:Y:S05]  /*0400*/  @!P0 BRA `(.L_x_3) ;  /* 0x0000000000188947 */ /* 0x000fea0003800000 */
[----:B------:R0:W-:Y:S04]  /*0410*/  STG.E.64 desc[UR6][R16.64], R8 ;  /* 0x0000000810007986 */ /* 0x0001e8000c101b06 */
[----:B------:R1:W-:Y:S04]  /*0420*/  STG.E.64 desc[UR6][R16.64+0x8], R10 ;  /* 0x0000080a10007986 */ /* 0x0003e8000c101b06 */
[----:B------:R2:W-:Y:S04]  /*0430*/  STG.E.64 desc[UR6][R16.64+0x10], R6 ;  /* 0x0000100610007986 */ /* 0x0005e8000c101b06 */
[----:B0-----:R0:W5:Y:S04]  /*0440*/  LDG.E.64 R8, desc[UR6][R18.64] ;  /* 0x0000000612087981 */ /* 0x001168000c1e1b00 */
[----:B-1----:R0:W5:Y:S04]  /*0450*/  LDG.E.64 R10, desc[UR6][R18.64+0x8] ;  /* 0x00000806120a7981 */ /* 0x002168000c1e1b00 */
[----:B--2---:R0:W5:Y:S02]  /*0460*/  LDG.E.64 R6, desc[UR6][R18.64+0x10] ;  /* 0x0000100612067981 */ /* 0x004164000c1e1b00 */
.L_x_3:
[----:B------:R-:W-:Y:S05]  /*0470*/  BSYNC.RECONVERGENT B0 ;  /* 0x0000000000007941 */ /* 0x000fea0003800200 */
.L_x_2:
[----:B------:R-:W2:Y:S04]  /*0480*/  LDG.E.64 R4, desc[UR6][R12.64+-0x10] ;  /* 0xfffff0060c047981 */ /* 0x000ea8000c1e1b00 */
[----:B------:R-:W3:Y:S04]  /*0490*/  LDG.E.64 R2, desc[UR6][R12.64+-0x18] ;  /* 0xffffe8060c027981 */ /* 0x000ee8000c1e1b00 */
[----:B------:R-:W4:Y:S01]  /*04a0*/  LDG.E.64 R20, desc[UR6][R12.64+-0x8] ;  /* 0xfffff8060c147981 */ /* 0x000f22000c1e1b00 */
[----:B------:R-:W-:Y:S01]  /*04b0*/  BSSY.RECONVERGENT B0, `(.L_x_4) ;  /* 0x000001e000007945 */ /* 0x000fe20003800200 */
[----:B--2--5:R-:W-:-:S02]  /*04c0*/  DADD R4, R10, -R4 ;  /* 0x000000000a047229 */ /* 0x024fc40000000804 */
[----:B---3--:R-:W-:-:S06]  /*04d0*/  DADD R2, R8, -R2 ;  /* 0x0000000008027229 */ /* 0x008fcc0000000802 */
[----:B------:R-:W-:Y:S02]  /*04e0*/  DMUL R4, R4, R4 ;  /* 0x0000000404047228 */ /* 0x000fe40000000000 */
[----:B----4-:R-:W-:-:S06]  /*04f0*/  DADD R20, R6, -R20 ;  /* 0x0000000006147229 */ /* 0x010fcc0000000814 */
[----:B------:R-:W-:-:S08]  /*0500*/  DFMA R4, R2, R2, R4 ;  /* 0x000000020204722b */ /* 0x000fd00000000004 */
[----:B------:R-:W-:Y:S01]  /*0510*/  DFMA R26, R20, R20, R4 ;  /* 0x00000014141a722b */ /* 0x000fe20000000004 */
[----:B------:R-:W-:Y:S01]  /*0520*/  IMAD.MOV.U32 R20, RZ, RZ, 0x0 ;  /* 0x00000000ff147424 */ /* 0x000fe200078e00ff */
[----:B------:R-:W-:-:S04]  /*0530*/  MOV R21, 0x3fd80000 ;  /* 0x3fd8000000157802 */ /* 0x000fc80000000f00 */
[----:B------:R-:W1:Y:S04]  /*0540*/  MUFU.RSQ64H R5, R27 ;  /* 0x0000001b00057308 */ /* 0x000e680000001c00 */
[----:B------:R-:W-:-:S05]  /*0550*/  VIADD R4, R27, 0xfcb00000 ;  /* 0xfcb000001b047836 */ /* 0x000fca0000000000 */
[----:B------:R-:W-:Y:S01]  /*0560*/  ISETP.GE.U32.AND P0, PT, R4, 0x7ca00000, PT ;  /* 0x7ca000000400780c */ /* 0x000fe20003f06070 */
[----:B-1----:R-:W-:-:S08]  /*0570*/  DMUL R2, R4, R4 ;  /* 0x0000000404027228 */ /* 0x002fd00000000000 */
[----:B------:R-:W-:-:S08]  /*0580*/  DFMA R2, R26, -R2, 1 ;  /* 0x3ff000001a02742b */ /* 0x000fd00000000802 */
[----:B------:R-:W-:Y:S02]  /*0590*/  DFMA R20, R2, R20, 0.5 ;  /* 0x3fe000000214742b */ /* 0x000fe40000000014 */
[----:B------:R-:W-:-:S08]  /*05a0*/  DMUL R2, R4, R2 ;  /* 0x0000000204027228 */ /* 0x000fd00000000000 */
[----:B------:R-:W-:-:S08]  /*05b0*/  DFMA R28, R20, R2, R4 ;  /* 0x00000002141c722b */ /* 0x000fd00000000004 */
[----:B------:R-:W-:Y:S02]  /*05c0*/  DMUL R20, R26, R28 ;  /* 0x0000001c1a147228 */ /* 0x000fe40000000000 */
[----:B------:R-:W-:Y:S02]  /*05d0*/  VIADD R23, R29, 0xfff00000 ;  /* 0xfff000001d177836 */ /* 0x000fe40000000000 */
[----:B------:R-:W-:-:S04]  /*05e0*/  IMAD.MOV.U32 R22, RZ, RZ, R28 ;  /* 0x000000ffff167224 */ /* 0x000fc800078e001c */
[----:B------:R-:W-:-:S08]  /*05f0*/  DFMA R2, R20, -R20, R26 ;  /* 0x800000141402722b */ /* 0x000fd0000000001a */
[----:B------:R-:W-:Y:S01]  /*0600*/  DFMA R24, R2, R22, R20 ;  /* 0x000000160218722b */ /* 0x000fe20000000014 */
[----:B------:R-:W-:Y:S10]  /*0610*/  @!P0 BRA `(.L_x_5) ;  /* 0x00000000001c8947 */ /* 0x000ff40003800000 */
[----:B------:R-:W-:Y:S01]  /*0620*/  MOV R0, R20 ;  /* 0x0000001400007202 */ /* 0x000fe20000000f00 */
[----:B------:R-:W-:Y:S01]  /*0630*/  IMAD.MOV.U32 R22, RZ, RZ, R26 ;  /* 0x000000ffff167224 */ /* 0x000fe200078e001a */
[----:B------:R-:W-:Y:S01]  /*0640*/  MOV R24, R28 ;  /* 0x0000001c00187202 */ /* 0x000fe20000000f00 */
[----:B------:R-:W-:Y:S01]  /*0650*/  IMAD.MOV.U32 R5, RZ, RZ, R27 ;  /* 0x000000ffff057224 */ /* 0x000fe200078e001b */
[----:B------:R-:W-:Y:S01]  /*0660*/  MOV R20, 0x690 ;  /* 0x0000069000147802 */ /* 0x000fe20000000f00 */
[----:B------:R-:W-:-:S07]  /*0670*/  IMAD.MOV.U32 R25, RZ, RZ, R23 ;  /* 0x000000ffff197224 */ /* 0x000fce00078e0017 */
[----:B0-----:R-:W-:Y:S05]  /*0680*/  CALL.REL.NOINC `($__internal_0_$__cuda_sm20_dsqrt_rn_f64_mediumpath_v1) ;  /* 0x0000000400d47944 */ /* 0x001fea0003c00000 */
.L_x_5:
[----:B------:R-:W-:Y:S05]  /*0690*/  BSYNC.RECONVERGENT B0 ;  /* 0x0000000000007941 */ /* 0x000fea0003800200 */
.L_x_4:
        /* <DEDUP_REMOVED lines=12> */
[----:B-1----:R1:W5:Y:S04]  /*0760*/  LDG.E.64 R8, desc[UR6][R18.64] ;  /* 0x0000000612087981 */ /* 0x002368000c1e1b00 */
[----:B--2---:R1:W5:Y:S04]  /*0770*/  LDG.E.64 R10, desc[UR6][R18.64+0x8] ;  /* 0x00000806120a7981 */ /* 0x004368000c1e1b00 */
[----:B---3--:R1:W5:Y:S02]  /*0780*/  LDG.E.64 R6, desc[UR6][R18.64+0x10] ;  /* 0x0000100612067981 */ /* 0x008364000c1e1b00 */
.L_x_7:
[----:B------:R-:W-:Y:S05]  /*0790*/  BSYNC.RECONVERGENT B0 ;  /* 0x0000000000007941 */ /* 0x000fea0003800200 */
.L_x_6:
        /* <DEDUP_REMOVED lines=10> */
[----:B------:R-:W-:Y:S01]  /*0840*/  MOV R20, 0x0 ;  /* 0x0000000000147802 */ /* 0x000fe20000000f00 */
[----:B------:R-:W-:-:S04]  /*0850*/  IMAD.MOV.U32 R21, RZ, RZ, 0x3fd80000 ;  /* 0x3fd80000ff157424 */ /* 0x000fc800078e00ff */
[----:B------:R-:W2:Y:S04]  /*0860*/  MUFU.RSQ64H R5, R27 ;  /* 0x0000001b00057308 */ /* 0x000ea80000001c00 */
[----:B------:R-:W-:-:S05]  /*0870*/  VIADD R4, R27, 0xfcb00000 ;  /* 0xfcb000001b047836 */ /* 0x000fca0000000000 */
[----:B------:R-:W-:Y:S01]  /*0880*/  ISETP.GE.U32.AND P0, PT, R4, 0x7ca00000, PT ;  /* 0x7ca000000400780c */ /* 0x000fe20003f06070 */
[----:B--2---:R-:W-:-:S08]  /*0890*/  DMUL R2, R4, R4 ;  /* 0x0000000404027228 */ /* 0x004fd00000000000 */
[----:B------:R-:W-:-:S08]  /*08a0*/  DFMA R2, R26, -R2, 1 ;  /* 0x3ff000001a02742b */ /* 0x000fd00000000802 */
[----:B------:R-:W-:Y:S02]  /*08b0*/  DFMA R20, R2, R20, 0.5 ;  /* 0x3fe000000214742b */ /* 0x000fe40000000014 */
[----:B------:R-:W-:-:S08]  /*08c0*/  DMUL R2, R4, R2 ;  /* 0x0000000204027228 */ /* 0x000fd00000000000 */
[----:B------:R-:W-:-:S08]  /*08d0*/  DFMA R28, R20, R2, R4 ;  /* 0x00000002141c722b */ /* 0x000fd00000000004 */
[----:B------:R-:W-:Y:S02]  /*08e0*/  DMUL R20, R26, R28 ;  /* 0x0000001c1a147228 */ /* 0x000fe40000000000 */
[----:B------:R-:W-:Y:S01]  /*08f0*/  VIADD R23, R29, 0xfff00000 ;  /* 0xfff000001d177836 */ /* 0x000fe20000000000 */
[----:B------:R-:W-:-:S05]  /*0900*/  MOV R22, R28 ;  /* 0x0000001c00167202 */ /* 0x000fca0000000f00 */
[----:B------:R-:W-:-:S08]  /*0910*/  DFMA R2, R20, -R20, R26 ;  /* 0x800000141402722b */ /* 0x000fd0000000001a */
[----:B------:R-:W-:Y:S01]  /*0920*/  DFMA R24, R2, R22, R20 ;  /* 0x000000160218722b */ /* 0x000fe20000000014 */
[----:B------:R-:W-:Y:S10]  /*0930*/  @!P0 BRA `(.L_x_9) ;  /* 0x00000000001c8947 */ /* 0x000ff40003800000 */
[----:B------:R-:W-:Y:S01]  /*0940*/  IMAD.MOV.U32 R0, RZ, RZ, R20 ;  /* 0x000000ffff007224 */ /* 0x000fe200078e0014 */
[----:B------:R-:W-:Y:S01]  /*0950*/  MOV R5, R27 ;  /* 0x0000001b00057202 */ /* 0x000fe20000000f00 */
[----:B------:R-:W-:Y:S01]  /*0960*/  IMAD.MOV.U32 R24, RZ, RZ, R28 ;  /* 0x000000ffff187224 */ /* 0x000fe200078e001c */
[----:B------:R-:W-:Y:S01]  /*0970*/  MOV R20, 0x9b0 ;  /* 0x000009b000147802 */ /* 0x000fe20000000f00 */
[----:B------:R-:W-:Y:S02]  /*0980*/  IMAD.MOV.U32 R22, RZ, RZ, R26 ;  /* 0x000000ffff167224 */ /* 0x000fe400078e001a */
[----:B------:R-:W-:-:S07]  /*0990*/  IMAD.MOV.U32 R25, RZ, RZ, R23 ;  /* 0x000000ffff197224 */ /* 0x000fce00078e0017 */
[----:B01----:R-:W-:Y:S05]  /*09a0*/  CALL.REL.NOINC `($__internal_0_$__cuda_sm20_dsqrt_rn_f64_mediumpath_v1) ;  /* 0x00000004000c7944 */ /* 0x003fea0003c00000 */
.L_x_9:
[----:B------:R-:W-:Y:S05]  /*09b0*/  BSYNC.RECONVERGENT B0 ;  /* 0x0000000000007941 */ /* 0x000fea0003800200 */
.L_x_8:
        /* <DEDUP_REMOVED lines=12> */
[----:B--2---:R2:W5:Y:S04]  /*0a80*/  LDG.E.64 R8, desc[UR6][R18.64] ;  /* 0x0000000612087981 */ /* 0x004568000c1e1b00 */
[----:B---3--:R2:W5:Y:S04]  /*0a90*/  LDG.E.64 R10, desc[UR6][R18.64+0x8] ;  /* 0x00000806120a7981 */ /* 0x008568000c1e1b00 */
[----:B----4-:R2:W5:Y:S02]  /*0aa0*/  LDG.E.64 R6, desc[UR6][R18.64+0x10] ;  /* 0x0000100612067981 */ /* 0x010564000c1e1b00 */
.L_x_11:
[----:B------:R-:W-:Y:S05]  /*0ab0*/  BSYNC.RECONVERGENT B0 ;  /* 0x0000000000007941 */ /* 0x000fea0003800200 */
.L_x_10:
[----:B------:R-:W3:Y:S04]  /*0ac0*/  LDG.E.64 R4, desc[UR6][R12.64+0x20] ;  /* 0x000020060c047981 */ /* 0x000ee8000c1e1b00 */
[----:B------:R-:W4:Y:S04]  /*0ad0*/  LDG.E.64 R2, desc[UR6][R12.64+0x18] ;  /* 0x000018060c027981 */ /* 0x000f28000c1e1b00 */
[----:B------:R-:W2:Y:S01]  /*0ae0*/  LDG.E.64 R20, desc[UR6][R12.64+0x28] ;  /* 0x000028060c147981 */ /* 0x000ea2000c1e1b00 */
[----:B------:R-:W-:Y:S01]  /*0af0*/  BSSY.RECONVERGENT B0, `(.L_x_12) ;  /* 0x000001e000007945 */ /* 0x000fe20003800200 */
[----:B---3-5:R-:W-:-:S02]  /*0b00*/  DADD R4, -R4, R10 ;  /* 0x0000000004047229 */ /* 0x028fc4000000010a */
[----:B----4-:R-:W-:-:S06]  /*0b10*/  DADD R2, -R2, R8 ;  /* 0x0000000002027229 */ /* 0x010fcc0000000108 */
[----:B------:R-:W-:Y:S02]  /*0b20*/  DMUL R4, R4, R4 ;  /* 0x0000000404047228 */ /* 0x000fe40000000000 */
[----:B--2---:R-:W-:-:S06]  /*0b30*/  DADD R20, -R20, R6 ;  /* 0x0000000014147229 */ /* 0x004fcc0000000106 */
[----:B------:R-:W-:-:S08]  /*0b40*/  DFMA R4, R2, R2, R4 ;  /* 0x000000020204722b */ /* 0x000fd00000000004 */
[----:B------:R-:W-:Y:S01]  /*0b50*/  DFMA R26, R20, R20, R4 ;  /* 0x00000014141a722b */ /* 0x000fe20000000004 */
[----:B------:R-:W-:Y:S01]  /*0b60*/  IMAD.MOV.U32 R20, RZ, RZ, 0x0 ;  /* 0x00000000ff147424 */ /* 0x000fe200078e00ff */
[----:B------:R-:W-:-:S04]  /*0b70*/  MOV R21, 0x3fd80000 ;  /* 0x3fd8000000157802 */ /* 0x000fc80000000f00 */
[----:B------:R-:W2:Y:S04]  /*0b80*/  MUFU.RSQ64H R5, R27 ;  /* 0x0000001b00057308 */ /* 0x000ea80000001c00 */
[----:B------:R-:W-:-:S04]  /*0b90*/  IADD3 R4, PT, PT, R27, -0x3500000, RZ ;  /* 0xfcb000001b047810 */ /* 0x000fc80007ffe0ff */
[----:B------:R-:W-:Y:S02]  /*0ba0*/  ISETP.GE.U32.AND P0, PT, R4, 0x7ca00000, PT ;  /* 0x7ca000000400780c */ /* 0x000fe40003f06070 */
        /* <DEDUP_REMOVED lines=17> */
[----:B01----:R-:W-:Y:S05]  /*0cc0*/  CALL.REL.NOINC `($__internal_0_$__cuda_sm20_dsqrt_rn_f64_mediumpath_v1) ;  /* 0x0000000000447944 */ /* 0x003fea0003c00000 */
.L_x_13:
[----:B------:R-:W-:Y:S05]  /*0cd0*/  BSYNC.RECONVERGENT B0 ;  /* 0x0000000000007941 */ /* 0x000fea0003800200 */
.L_x_12:
        /* <DEDUP_REMOVED lines=8> */
[----:B------:R2:W-:Y:S04]  /*0d60*/  @P0 STG.E.64 desc[UR6][R16.64], R8 ;  /* 0x0000000810000986 */ /* 0x0005e8000c101b06 */
[----:B------:R2:W-:Y:S04]  /*0d70*/  @P0 STG.E.64 desc[UR6][R16.64+0x8], R10 ;  /* 0x0000080a10000986 */ /* 0x0005e8000c101b06 */
[----:B------:R2:W-:Y:S02]  /*0d80*/  @P0 STG.E.64 desc[UR6][R16.64+0x10], R6 ;  /* 0x0000100610000986 */ /* 0x0005e4000c101b06 */
.L_x_15:
[----:B------:R-:W-:Y:S05]  /*0d90*/  BSYNC.RECONVERGENT B0 ;  /* 0x0000000000007941 */ /* 0x000fea0003800200 */
.L_x_14:
[----:B------:R-:W-:-:S04]  /*0da0*/  IADD3 R12, P0, PT, R12, 0x60, RZ ;  /* 0x000000600c0c7810 */ /* 0x000fc80007f1e0ff */
[----:B------:R-:W-:Y:S01]  /*0db0*/  IADD3.X R13, PT, PT, RZ, R13, RZ, P0, !PT ;  /* 0x0000000dff0d7210 */ /* 0x000fe200007fe4ff */
[----:B------:R-:W-:Y:S08]  /*0dc0*/  BRA.U UP0, `(.L_x_16) ;  /* 0xfffffff100d07547 */ /* 0x000ff0000b83ffff */
[----:B------:R-:W-:Y:S05]  /*0dd0*/  EXIT ;  /* 0x000000000000794d */ /* 0x000fea0003800000 */
        .weak           $__internal_0_$__cuda_sm20_dsqrt_rn_f64_mediumpath_v1
        .type           $__internal_0_$__cuda_sm20_dsqrt_rn_f64_mediumpath_v1,@function
        .size           $__internal_0_$__cuda_sm20_dsqrt_rn_f64_mediumpath_v1,(.L_x_22 - $__internal_0_$__cuda_sm20_dsqrt_rn_f64_mediumpath_v1)
$__internal_0_$__cuda_sm20_dsqrt_rn_f64_mediumpath_v1:
[----:B------:R-:W-:Y:S01]  /*0de0*/  ISETP.GE.U32.AND P0, PT, R4, -0x3400000, PT ;  /* 0xfcc000000400780c */ /* 0x000fe20003f06070 */
[----:B------:R-:W-:Y:S01]  /*0df0*/  BSSY.RECONVERGENT B1, `(.L_x_17) ;  /* 0x0000026000017945 */ /* 0x000fe20003800200 */
[----:B------:R-:W-:Y:S01]  /*0e00*/  IMAD.MOV.U32 R23, RZ, RZ, R5 ;  /* 0x000000ffff177224 */ /* 0x000fe200078e0005 */
[----:B------:R-:W-:Y:S01]  /*0e10*/  MOV R4, R0 ;  /* 0x0000000000047202 */ /* 0x000fe20000000f00 */
[----:B------:R-:W-:-:S09]  /*0e20*/  IMAD.MOV.U32 R5, RZ, RZ, R21 ;  /* 0x000000ffff057224 */ /* 0x000fd200078e0015 */
[----:B------:R-:W-:Y:S05]  /*0e30*/  @!P0 BRA `(.L_x_18) ;  /* 0x0000000000208947 */ /* 0x000fea0003800000 */
[----:B------:R-:W-:-:S10]  /*0e40*/  DFMA.RM R2, R2, R24, R4 ;  /* 0x000000180202722b */ /* 0x000fd40000004004 */
[----:B------:R-:W-:-:S04]  /*0e50*/  IADD3 R4, P0, PT, R2, 0x1, RZ ;  /* 0x0000000102047810 */ /* 0x000fc80007f1e0ff */
[----:B------:R-:W-:-:S06]  /*0e60*/  IADD3.X R5, PT, PT, RZ, R3, RZ, P0, !PT ;  /* 0x00000003ff057210 */ /* 0x000fcc00007fe4ff */
[----:B------:R-:W-:-:S08]  /*0e70*/  DFMA.RP R22, -R2, R4, R22 ;  /* 0x000000040216722b */ /* 0x000fd00000008116 */
[----:B------:R-:W-:-:S06]  /*0e80*/  DSETP.GT.AND P0, PT, R22, RZ, PT ;  /* 0x000000ff1600722a */ /* 0x000fcc0003f04000 */
[----:B------:R-:W-:Y:S02]  /*0e90*/  FSEL R2, R4, R2, P0 ;  /* 0x0000000204027208 */ /* 0x000fe40000000000 */
[----:B------:R-:W-:Y:S01]  /*0ea0*/  FSEL R3, R5, R3, P0 ;  /* 0x0000000305037208 */ /* 0x000fe20000000000 */
[----:B------:R-:W-:Y:S06]  /*0eb0*/  BRA `(.L_x_19) ;  /* 0x0000000000647947 */ /* 0x000fec0003800000 */
.L_x_18:
[----:B------:R-:W-:-:S14]  /*0ec0*/  DSETP.NE.AND P0, PT, R22, RZ, PT ;  /* 0x000000ff1600722a */ /* 0x000fdc0003f05000 */
[----:B------:R-:W-:Y:S05]  /*0ed0*/  @!P0 BRA `(.L_x_20) ;  /* 0x0000000000588947 */ /* 0x000fea0003800000 */
[----:B------:R-:W-:-:S13]  /*0ee0*/  ISETP.GE.AND P0, PT, R23, RZ, PT ;  /* 0x000000ff1700720c */ /* 0x000fda0003f06270 */
[----:B------:R-:W-:Y:S01]  /*0ef0*/  @!P0 IMAD.MOV.U32 R2, RZ, RZ, 0x0 ;  /* 0x00000000ff028424 */ /* 0x000fe200078e00ff */
[----:B------:R-:W-:Y:S01]  /*0f00*/  @!P0 MOV R3, 0xfff80000 ;  /* 0xfff8000000038802 */ /* 0x000fe20000000f00 */
[----:B------:R-:W-:Y:S06]  /*0f10*/  @!P0 BRA `(.L_x_19) ;  /* 0x00000000004c8947 */ /* 0x000fec0003800000 */
[----:B------:R-:W-:-:S13]  /*0f20*/  ISETP.GT.AND P0, PT, R23, 0x7fefffff, PT ;  /* 0x7fefffff1700780c */ /* 0x000fda0003f04270 */
[----:B------:R-:W-:Y:S05]  /*0f30*/  @P0 BRA `(.L_x_20) ;  /* 0x0000000000400947 */ /* 0x000fea0003800000 */
[----:B------:R-:W-:Y:S01]  /*0f40*/  DMUL R22, R22, 8.11296384146066816958e+31 ;  /* 0x4690000016167828 */ /* 0x000fe20000000000 */
[----:B------:R-:W-:Y:S01]  /*0f50*/  IMAD.MOV.U32 R2, RZ, RZ, RZ ;  /* 0x000000ffff027224 */ /* 0x000fe200078e00ff */
[----:B------:R-:W-:Y:S01]  /*0f60*/  MOV R24, 0x0 ;  /* 0x0000000000187802 */ /* 0x000fe20000000f00 */
[----:B------:R-:W-:-:S03]  /*0f70*/  IMAD.MOV.U32 R25, RZ, RZ, 0x3fd80000 ;  /* 0x3fd80000ff197424 */ /* 0x000fc600078e00ff */
[----:B------:R-:W0:Y:S02]  /*0f80*/  MUFU.RSQ64H R3, R23 ;  /* 0x0000001700037308 */ /* 0x000e240000001c00 */
[----:B0-----:R-:W-:-:S08]  /*0f90*/  DMUL R4, R2, R2 ;  /* 0x0000000202047228 */ /* 0x001fd00000000000 */
[----:B------:R-:W-:-:S08]  /*0fa0*/  DFMA R4, R22, -R4, 1 ;  /* 0x3ff000001604742b */ /* 0x000fd00000000804 */
[----:B------:R-:W-:Y:S02]  /*0fb0*/  DFMA R24, R4, R24, 0.5 ;  /* 0x3fe000000418742b */ /* 0x000fe40000000018 */
[----:B------:R-:W-:-:S08]  /*0fc0*/  DMUL R4, R2, R4 ;  /* 0x0000000402047228 */ /* 0x000fd00000000000 */
[----:B------:R-:W-:-:S08]  /*0fd0*/  DFMA R4, R24, R4, R2 ;  /* 0x000000041804722b */ /* 0x000fd00000000002 */
[----:B------:R-:W-:Y:S02]  /*0fe0*/  DMUL R2, R22, R4 ;  /* 0x0000000416027228 */ /* 0x000fe40000000000 */
[----:B------:R-:W-:-:S06]  /*0ff0*/  IADD3 R5, PT, PT, R5, -0x100000, RZ ;  /* 0xfff0000005057810 */ /* 0x000fcc0007ffe0ff */
[----:B------:R-:W-:-:S08]  /*1000*/  DFMA R24, R2, -R2, R22 ;  /* 0x800000020218722b */ /* 0x000fd00000000016 */
[----:B------:R-:W-:-:S10]  /*1010*/  DFMA R2, R4, R24, R2 ;  /* 0x000000180402722b */ /* 0x000fd40000000002 */
[----:B------:R-:W-:Y:S01]  /*1020*/  VIADD R3, R3, 0xfcb00000 ;  /* 0xfcb0000003037836 */ /* 0x000fe20000000000 */
[----:B------:R-:W-:Y:S06]  /*1030*/  BRA `(.L_x_19) ;  /* 0x0000000000047947 */ /* 0x000fec0003800000 */
.L_x_20:
[----:B------:R-:W-:-:S11]  /*1040*/  DADD R2, R22, R22 ;  /* 0x0000000016027229 */ /* 0x000fd60000000016 */
.L_x_19:
[----:B------:R-:W-:Y:S05]  /*1050*/  BSYNC.RECONVERGENT B1 ;  /* 0x0000000000017941 */ /* 0x000fea0003800200 */
.L_x_17:
[----:B------:R-:W-:Y:S01]  /*1060*/  HFMA2 R21, -RZ, RZ, 0, 0 ;  /* 0x00000000ff157431 */ /* 0x000fe200000001ff */
[----:B------:R-:W-:Y:S01]  /*1070*/  MOV R24, R2 ;  /* 0x0000000200187202 */ /* 0x000fe20000000f00 */
[----:B------:R-:W-:Y:S02]  /*1080*/  IMAD.MOV.U32 R25, RZ, RZ, R3 ;  /* 0x000000ffff197224 */ /* 0x000fe400078e0003 */
[----:B------:R-:W-:Y:S05]  /*1090*/  RET.REL.NODEC R20 `(_Z3addP7point3DS0_S0_) ;  /* 0xffffffec14d87950 */ /* 0x000fea0003c3ffff */
.L_x_21:
[----:B------:R-:W-:-:S00]  /*10a0*/  BRA `(.L_x_21) ;  /* 0xfffffffc00fc7947 */ /* 0x000fc0000383ffff */
[----:B------:R-:W-:-:S00]  /*10b0*/  NOP ;  /* 0x0000000000007918 */ /* 0x000fc00000000000 */
        /* <DEDUP_REMOVED lines=12> */
.L_x_22:


//--------------------- .nv.shared.reserved.0     --------------------------
	.section	.nv.shared.reserved.0,"aw",@nobits
	.weak		__nv_reservedSMEM_offset_0_alias
	.size		__nv_reservedSMEM_offset_0_alias, 0, 64
	.other		__nv_reservedSMEM_offset_0_alias,@"STO_CUDA_RESERVED_SHARED STV_DEFAULT"
__nv_reservedSMEM_offset_0_alias:
	.zero		0
	.zero		64


//--------------------- .nv.constant0._Z3addP7point3DS0_S0_ --------------------------
	.section	.nv.constant0._Z3addP7point3DS0_S0_,"a",@progbits
	.sectionflags	@""
	.align	4
.nv.constant0._Z3addP7point3DS0_S0_:
	.zero		920


//--------------------- SYMBOLS --------------------------

	.type		.nv.reservedSmem.offset0,@object
	.size		.nv.reservedSmem.offset0,0x4
